//
// Generated by NVIDIA NVVM Compiler
//
// Compiler Build ID: CL-36424714
// Cuda compilation tools, release 13.0, V13.0.88
// Based on NVVM 20.0.0
//

.version 9.0
.target sm_100
.address_size 64

	// .globl	compute_row_norms_kernel

.visible .entry compute_row_norms_kernel(
	.param .u64 .ptr .align 1 compute_row_norms_kernel_param_0,
	.param .u32 compute_row_norms_kernel_param_1,
	.param .u32 compute_row_norms_kernel_param_2,
	.param .u64 .ptr .align 1 compute_row_norms_kernel_param_3
)
{
	.reg .pred 	%p<11>;
	.reg .b32 	%r<28>;
	.reg .b32 	%f<83>;
	.reg .b64 	%rd<59>;

	ld.param.u64 	%rd14, [compute_row_norms_kernel_param_0];
	ld.param.u32 	%r17, [compute_row_norms_kernel_param_1];
	ld.param.u32 	%r18, [compute_row_norms_kernel_param_2];
	ld.param.u64 	%rd13, [compute_row_norms_kernel_param_3];
	cvta.to.global.u64 	%rd1, %rd14;
	mov.u32 	%r19, %ctaid.x;
	mov.u32 	%r20, %ntid.x;
	mov.u32 	%r21, %tid.x;
	mad.lo.s32 	%r1, %r19, %r20, %r21;
	setp.ge.s32 	%p1, %r1, %r17;
	@%p1 bra 	$L__BB0_15;
	setp.lt.s32 	%p2, %r18, 1;
	mov.f32 	%f82, 0f00000000;
	@%p2 bra 	$L__BB0_14;
	cvt.s64.s32 	%rd2, %r17;
	cvt.s64.s32 	%rd3, %r1;
	and.b32  	%r2, %r18, 15;
	setp.lt.u32 	%p3, %r18, 16;
	mov.f32 	%f82, 0f00000000;
	mov.b32 	%r25, 0;
	@%p3 bra 	$L__BB0_5;
	and.b32  	%r25, %r18, 2147483632;
	neg.s32 	%r23, %r25;
	shl.b64 	%rd15, %rd3, 2;
	add.s64 	%rd57, %rd1, %rd15;
	shl.b64 	%rd5, %rd2, 6;
	shl.b64 	%rd6, %rd2, 2;
	mov.f32 	%f82, 0f00000000;
$L__BB0_4:
	.pragma "nounroll";
	ld.global.f32 	%f18, [%rd57];
	fma.rn.f32 	%f19, %f18, %f18, %f82;
	add.s64 	%rd16, %rd57, %rd6;
	ld.global.f32 	%f20, [%rd16];
	fma.rn.f32 	%f21, %f20, %f20, %f19;
	add.s64 	%rd17, %rd16, %rd6;
	ld.global.f32 	%f22, [%rd17];
	fma.rn.f32 	%f23, %f22, %f22, %f21;
	add.s64 	%rd18, %rd17, %rd6;
	ld.global.f32 	%f24, [%rd18];
	fma.rn.f32 	%f25, %f24, %f24, %f23;
	add.s64 	%rd19, %rd18, %rd6;
	ld.global.f32 	%f26, [%rd19];
	fma.rn.f32 	%f27, %f26, %f26, %f25;
	add.s64 	%rd20, %rd19, %rd6;
	ld.global.f32 	%f28, [%rd20];
	fma.rn.f32 	%f29, %f28, %f28, %f27;
	add.s64 	%rd21, %rd20, %rd6;
	ld.global.f32 	%f30, [%rd21];
	fma.rn.f32 	%f31, %f30, %f30, %f29;
	add.s64 	%rd22, %rd21, %rd6;
	ld.global.f32 	%f32, [%rd22];
	fma.rn.f32 	%f33, %f32, %f32, %f31;
	add.s64 	%rd23, %rd22, %rd6;
	ld.global.f32 	%f34, [%rd23];
	fma.rn.f32 	%f35, %f34, %f34, %f33;
	add.s64 	%rd24, %rd23, %rd6;
	ld.global.f32 	%f36, [%rd24];
	fma.rn.f32 	%f37, %f36, %f36, %f35;
	add.s64 	%rd25, %rd24, %rd6;
	ld.global.f32 	%f38, [%rd25];
	fma.rn.f32 	%f39, %f38, %f38, %f37;
	add.s64 	%rd26, %rd25, %rd6;
	ld.global.f32 	%f40, [%rd26];
	fma.rn.f32 	%f41, %f40, %f40, %f39;
	add.s64 	%rd27, %rd26, %rd6;
	ld.global.f32 	%f42, [%rd27];
	fma.rn.f32 	%f43, %f42, %f42, %f41;
	add.s64 	%rd28, %rd27, %rd6;
	ld.global.f32 	%f44, [%rd28];
	fma.rn.f32 	%f45, %f44, %f44, %f43;
	add.s64 	%rd29, %rd28, %rd6;
	ld.global.f32 	%f46, [%rd29];
	fma.rn.f32 	%f47, %f46, %f46, %f45;
	add.s64 	%rd30, %rd29, %rd6;
	ld.global.f32 	%f48, [%rd30];
	fma.rn.f32 	%f82, %f48, %f48, %f47;
	add.s32 	%r23, %r23, 16;
	add.s64 	%rd57, %rd57, %rd5;
	setp.ne.s32 	%p4, %r23, 0;
	@%p4 bra 	$L__BB0_4;
$L__BB0_5:
	setp.eq.s32 	%p5, %r2, 0;
	@%p5 bra 	$L__BB0_14;
	and.b32  	%r8, %r18, 7;
	setp.lt.u32 	%p6, %r2, 8;
	@%p6 bra 	$L__BB0_8;
	cvt.u64.u32 	%rd31, %r25;
	mad.lo.s64 	%rd32, %rd31, %rd2, %rd3;
	shl.b64 	%rd33, %rd32, 2;
	add.s64 	%rd34, %rd1, %rd33;
	ld.global.f32 	%f50, [%rd34];
	fma.rn.f32 	%f51, %f50, %f50, %f82;
	shl.b64 	%rd35, %rd2, 2;
	add.s64 	%rd36, %rd34, %rd35;
	ld.global.f32 	%f52, [%rd36];
	fma.rn.f32 	%f53, %f52, %f52, %f51;
	add.s64 	%rd37, %rd36, %rd35;
	ld.global.f32 	%f54, [%rd37];
	fma.rn.f32 	%f55, %f54, %f54, %f53;
	add.s64 	%rd38, %rd37, %rd35;
	ld.global.f32 	%f56, [%rd38];
	fma.rn.f32 	%f57, %f56, %f56, %f55;
	add.s64 	%rd39, %rd38, %rd35;
	ld.global.f32 	%f58, [%rd39];
	fma.rn.f32 	%f59, %f58, %f58, %f57;
	add.s64 	%rd40, %rd39, %rd35;
	ld.global.f32 	%f60, [%rd40];
	fma.rn.f32 	%f61, %f60, %f60, %f59;
	add.s64 	%rd41, %rd40, %rd35;
	ld.global.f32 	%f62, [%rd41];
	fma.rn.f32 	%f63, %f62, %f62, %f61;
	add.s64 	%rd42, %rd41, %rd35;
	ld.global.f32 	%f64, [%rd42];
	fma.rn.f32 	%f82, %f64, %f64, %f63;
	add.s32 	%r25, %r25, 8;
$L__BB0_8:
	setp.eq.s32 	%p7, %r8, 0;
	@%p7 bra 	$L__BB0_14;
	and.b32  	%r11, %r18, 3;
	setp.lt.u32 	%p8, %r8, 4;
	@%p8 bra 	$L__BB0_11;
	cvt.u64.u32 	%rd43, %r25;
	mad.lo.s64 	%rd44, %rd43, %rd2, %rd3;
	shl.b64 	%rd45, %rd44, 2;
	add.s64 	%rd46, %rd1, %rd45;
	ld.global.f32 	%f66, [%rd46];
	fma.rn.f32 	%f67, %f66, %f66, %f82;
	shl.b64 	%rd47, %rd2, 2;
	add.s64 	%rd48, %rd46, %rd47;
	ld.global.f32 	%f68, [%rd48];
	fma.rn.f32 	%f69, %f68, %f68, %f67;
	add.s64 	%rd49, %rd48, %rd47;
	ld.global.f32 	%f70, [%rd49];
	fma.rn.f32 	%f71, %f70, %f70, %f69;
	add.s64 	%rd50, %rd49, %rd47;
	ld.global.f32 	%f72, [%rd50];
	fma.rn.f32 	%f82, %f72, %f72, %f71;
	add.s32 	%r25, %r25, 4;
$L__BB0_11:
	setp.eq.s32 	%p9, %r11, 0;
	@%p9 bra 	$L__BB0_14;
	cvt.u64.u32 	%rd51, %r25;
	mad.lo.s64 	%rd52, %rd2, %rd51, %rd3;
	shl.b64 	%rd53, %rd52, 2;
	add.s64 	%rd58, %rd1, %rd53;
	shl.b64 	%rd10, %rd2, 2;
	neg.s32 	%r27, %r11;
$L__BB0_13:
	.pragma "nounroll";
	ld.global.f32 	%f73, [%rd58];
	fma.rn.f32 	%f82, %f73, %f73, %f82;
	add.s64 	%rd58, %rd58, %rd10;
	add.s32 	%r27, %r27, 1;
	setp.ne.s32 	%p10, %r27, 0;
	@%p10 bra 	$L__BB0_13;
$L__BB0_14:
	cvta.to.global.u64 	%rd54, %rd13;
	mul.wide.s32 	%rd55, %r1, 4;
	add.s64 	%rd56, %rd54, %rd55;
	st.global.f32 	[%rd56], %f82;
$L__BB0_15:
	ret;

}
	// .globl	compute_centroid_norms_kernel
.visible .entry compute_centroid_norms_kernel(
	.param .u64 .ptr .align 1 compute_centroid_norms_kernel_param_0,
	.param .u32 compute_centroid_norms_kernel_param_1,
	.param .u32 compute_centroid_norms_kernel_param_2,
	.param .u32 compute_centroid_norms_kernel_param_3,
	.param .u64 .ptr .align 1 compute_centroid_norms_kernel_param_4
)
{
	.reg .pred 	%p<11>;
	.reg .b32 	%r<29>;
	.reg .b32 	%f<83>;
	.reg .b64 	%rd<59>;

	ld.param.u64 	%rd14, [compute_centroid_norms_kernel_param_0];
	ld.param.u32 	%r17, [compute_centroid_norms_kernel_param_1];
	ld.param.u32 	%r18, [compute_centroid_norms_kernel_param_2];
	ld.param.u32 	%r19, [compute_centroid_norms_kernel_param_3];
	ld.param.u64 	%rd13, [compute_centroid_norms_kernel_param_4];
	cvta.to.global.u64 	%rd1, %rd14;
	mov.u32 	%r20, %ctaid.x;
	mov.u32 	%r21, %ntid.x;
	mov.u32 	%r22, %tid.x;
	mad.lo.s32 	%r1, %r20, %r21, %r22;
	setp.ge.s32 	%p1, %r1, %r19;
	@%p1 bra 	$L__BB1_15;
	setp.lt.s32 	%p2, %r18, 1;
	mov.f32 	%f82, 0f00000000;
	@%p2 bra 	$L__BB1_14;
	cvt.s64.s32 	%rd2, %r17;
	cvt.s64.s32 	%rd3, %r1;
	and.b32  	%r2, %r18, 15;
	setp.lt.u32 	%p3, %r18, 16;
	mov.f32 	%f82, 0f00000000;
	mov.b32 	%r26, 0;
	@%p3 bra 	$L__BB1_5;
	and.b32  	%r26, %r18, 2147483632;
	neg.s32 	%r24, %r26;
	shl.b64 	%rd15, %rd3, 2;
	add.s64 	%rd57, %rd1, %rd15;
	shl.b64 	%rd5, %rd2, 6;
	shl.b64 	%rd6, %rd2, 2;
	mov.f32 	%f82, 0f00000000;
$L__BB1_4:
	.pragma "nounroll";
	ld.global.f32 	%f18, [%rd57];
	fma.rn.f32 	%f19, %f18, %f18, %f82;
	add.s64 	%rd16, %rd57, %rd6;
	ld.global.f32 	%f20, [%rd16];
	fma.rn.f32 	%f21, %f20, %f20, %f19;
	add.s64 	%rd17, %rd16, %rd6;
	ld.global.f32 	%f22, [%rd17];
	fma.rn.f32 	%f23, %f22, %f22, %f21;
	add.s64 	%rd18, %rd17, %rd6;
	ld.global.f32 	%f24, [%rd18];
	fma.rn.f32 	%f25, %f24, %f24, %f23;
	add.s64 	%rd19, %rd18, %rd6;
	ld.global.f32 	%f26, [%rd19];
	fma.rn.f32 	%f27, %f26, %f26, %f25;
	add.s64 	%rd20, %rd19, %rd6;
	ld.global.f32 	%f28, [%rd20];
	fma.rn.f32 	%f29, %f28, %f28, %f27;
	add.s64 	%rd21, %rd20, %rd6;
	ld.global.f32 	%f30, [%rd21];
	fma.rn.f32 	%f31, %f30, %f30, %f29;
	add.s64 	%rd22, %rd21, %rd6;
	ld.global.f32 	%f32, [%rd22];
	fma.rn.f32 	%f33, %f32, %f32, %f31;
	add.s64 	%rd23, %rd22, %rd6;
	ld.global.f32 	%f34, [%rd23];
	fma.rn.f32 	%f35, %f34, %f34, %f33;
	add.s64 	%rd24, %rd23, %rd6;
	ld.global.f32 	%f36, [%rd24];
	fma.rn.f32 	%f37, %f36, %f36, %f35;
	add.s64 	%rd25, %rd24, %rd6;
	ld.global.f32 	%f38, [%rd25];
	fma.rn.f32 	%f39, %f38, %f38, %f37;
	add.s64 	%rd26, %rd25, %rd6;
	ld.global.f32 	%f40, [%rd26];
	fma.rn.f32 	%f41, %f40, %f40, %f39;
	add.s64 	%rd27, %rd26, %rd6;
	ld.global.f32 	%f42, [%rd27];
	fma.rn.f32 	%f43, %f42, %f42, %f41;
	add.s64 	%rd28, %rd27, %rd6;
	ld.global.f32 	%f44, [%rd28];
	fma.rn.f32 	%f45, %f44, %f44, %f43;
	add.s64 	%rd29, %rd28, %rd6;
	ld.global.f32 	%f46, [%rd29];
	fma.rn.f32 	%f47, %f46, %f46, %f45;
	add.s64 	%rd30, %rd29, %rd6;
	ld.global.f32 	%f48, [%rd30];
	fma.rn.f32 	%f82, %f48, %f48, %f47;
	add.s32 	%r24, %r24, 16;
	add.s64 	%rd57, %rd57, %rd5;
	setp.ne.s32 	%p4, %r24, 0;
	@%p4 bra 	$L__BB1_4;
$L__BB1_5:
	setp.eq.s32 	%p5, %r2, 0;
	@%p5 bra 	$L__BB1_14;
	and.b32  	%r8, %r18, 7;
	setp.lt.u32 	%p6, %r2, 8;
	@%p6 bra 	$L__BB1_8;
	cvt.u64.u32 	%rd31, %r26;
	mad.lo.s64 	%rd32, %rd31, %rd2, %rd3;
	shl.b64 	%rd33, %rd32, 2;
	add.s64 	%rd34, %rd1, %rd33;
	ld.global.f32 	%f50, [%rd34];
	fma.rn.f32 	%f51, %f50, %f50, %f82;
	shl.b64 	%rd35, %rd2, 2;
	add.s64 	%rd36, %rd34, %rd35;
	ld.global.f32 	%f52, [%rd36];
	fma.rn.f32 	%f53, %f52, %f52, %f51;
	add.s64 	%rd37, %rd36, %rd35;
	ld.global.f32 	%f54, [%rd37];
	fma.rn.f32 	%f55, %f54, %f54, %f53;
	add.s64 	%rd38, %rd37, %rd35;
	ld.global.f32 	%f56, [%rd38];
	fma.rn.f32 	%f57, %f56, %f56, %f55;
	add.s64 	%rd39, %rd38, %rd35;
	ld.global.f32 	%f58, [%rd39];
	fma.rn.f32 	%f59, %f58, %f58, %f57;
	add.s64 	%rd40, %rd39, %rd35;
	ld.global.f32 	%f60, [%rd40];
	fma.rn.f32 	%f61, %f60, %f60, %f59;
	add.s64 	%rd41, %rd40, %rd35;
	ld.global.f32 	%f62, [%rd41];
	fma.rn.f32 	%f63, %f62, %f62, %f61;
	add.s64 	%rd42, %rd41, %rd35;
	ld.global.f32 	%f64, [%rd42];
	fma.rn.f32 	%f82, %f64, %f64, %f63;
	add.s32 	%r26, %r26, 8;
$L__BB1_8:
	setp.eq.s32 	%p7, %r8, 0;
	@%p7 bra 	$L__BB1_14;
	and.b32  	%r11, %r18, 3;
	setp.lt.u32 	%p8, %r8, 4;
	@%p8 bra 	$L__BB1_11;
	cvt.u64.u32 	%rd43, %r26;
	mad.lo.s64 	%rd44, %rd43, %rd2, %rd3;
	shl.b64 	%rd45, %rd44, 2;
	add.s64 	%rd46, %rd1, %rd45;
	ld.global.f32 	%f66, [%rd46];
	fma.rn.f32 	%f67, %f66, %f66, %f82;
	shl.b64 	%rd47, %rd2, 2;
	add.s64 	%rd48, %rd46, %rd47;
	ld.global.f32 	%f68, [%rd48];
	fma.rn.f32 	%f69, %f68, %f68, %f67;
	add.s64 	%rd49, %rd48, %rd47;
	ld.global.f32 	%f70, [%rd49];
	fma.rn.f32 	%f71, %f70, %f70, %f69;
	add.s64 	%rd50, %rd49, %rd47;
	ld.global.f32 	%f72, [%rd50];
	fma.rn.f32 	%f82, %f72, %f72, %f71;
	add.s32 	%r26, %r26, 4;
$L__BB1_11:
	setp.eq.s32 	%p9, %r11, 0;
	@%p9 bra 	$L__BB1_14;
	cvt.u64.u32 	%rd51, %r26;
	mad.lo.s64 	%rd52, %rd2, %rd51, %rd3;
	shl.b64 	%rd53, %rd52, 2;
	add.s64 	%rd58, %rd1, %rd53;
	shl.b64 	%rd10, %rd2, 2;
	neg.s32 	%r28, %r11;
$L__BB1_13:
	.pragma "nounroll";
	ld.global.f32 	%f73, [%rd58];
	fma.rn.f32 	%f82, %f73, %f73, %f82;
	add.s64 	%rd58, %rd58, %rd10;
	add.s32 	%r28, %r28, 1;
	setp.ne.s32 	%p10, %r28, 0;
	@%p10 bra 	$L__BB1_13;
$L__BB1_14:
	cvta.to.global.u64 	%rd54, %rd13;
	mul.wide.s32 	%rd55, %r1, 4;
	add.s64 	%rd56, %rd54, %rd55;
	st.global.f32 	[%rd56], %f82;
$L__BB1_15:
	ret;

}
	// .globl	fill_zero_float_kernel
.visible .entry fill_zero_float_kernel(
	.param .u64 .ptr .align 1 fill_zero_float_kernel_param_0,
	.param .u32 fill_zero_float_kernel_param_1
)
{
	.reg .pred 	%p<2>;
	.reg .b32 	%r<7>;
	.reg .b64 	%rd<5>;

	ld.param.u64 	%rd1, [fill_zero_float_kernel_param_0];
	ld.param.u32 	%r2, [fill_zero_float_kernel_param_1];
	mov.u32 	%r3, %ctaid.x;
	mov.u32 	%r4, %ntid.x;
	mov.u32 	%r5, %tid.x;
	mad.lo.s32 	%r1, %r3, %r4, %r5;
	setp.ge.s32 	%p1, %r1, %r2;
	@%p1 bra 	$L__BB2_2;
	cvta.to.global.u64 	%rd2, %rd1;
	mul.wide.s32 	%rd3, %r1, 4;
	add.s64 	%rd4, %rd2, %rd3;
	mov.b32 	%r6, 0;
	st.global.u32 	[%rd4], %r6;
$L__BB2_2:
	ret;

}
	// .globl	fill_zero_int_kernel
.visible .entry fill_zero_int_kernel(
	.param .u64 .ptr .align 1 fill_zero_int_kernel_param_0,
	.param .u32 fill_zero_int_kernel_param_1
)
{
	.reg .pred 	%p<2>;
	.reg .b32 	%r<7>;
	.reg .b64 	%rd<5>;

	ld.param.u64 	%rd1, [fill_zero_int_kernel_param_0];
	ld.param.u32 	%r2, [fill_zero_int_kernel_param_1];
	mov.u32 	%r3, %ctaid.x;
	mov.u32 	%r4, %ntid.x;
	mov.u32 	%r5, %tid.x;
	mad.lo.s32 	%r1, %r3, %r4, %r5;
	setp.ge.s32 	%p1, %r1, %r2;
	@%p1 bra 	$L__BB3_2;
	cvta.to.global.u64 	%rd2, %rd1;
	mul.wide.s32 	%rd3, %r1, 4;
	add.s64 	%rd4, %rd2, %rd3;
	mov.b32 	%r6, 0;
	st.global.u32 	[%rd4], %r6;
$L__BB3_2:
	ret;

}


// ===== COMPILED SASS (sm_100) =====

	.target	sm_100

	.elftype	@"ET_EXEC"


//--------------------- .note.nv.tkinfo           --------------------------
	.section	.note.nv.tkinfo,"",@"SHT_NOTE"
	.sectionflags	@"SHF_NOTE_NV_TKINFO"
	.tkinfo
        /*0018*/ 	.word	0x00000002
        /*0030*/ 	.string	""
        /*0030*/ 	.string	"ptxas"
        /*0030*/ 	.string	"Cuda compilation tools, release 13.0, V13.0.88"
        /*0030*/ 	.string	"Build cuda_13.0.r13.0/compiler.36424714_0"
        /*0030*/ 	.string	"-arch sm_100 -m 64 "



//--------------------- .note.nv.cuinfo           --------------------------
	.section	.note.nv.cuinfo,"",@"SHT_NOTE"
	.sectionflags	@"SHF_NOTE_NV_CUINFO"
        /*0018*/ 	.short	0x0002
        /*001a*/ 	.short	0x0064
        /*001c*/ 	.short	0x0082
	.zero		2


//--------------------- .nv.info                  --------------------------
	.section	.nv.info,"",@"SHT_CUDA_INFO"
	.align	4


	//----- nvinfo : EIATTR_REGCOUNT
	.align		4
        /*0000*/ 	.byte	0x04, 0x2f
        /*0002*/ 	.short	(.L_1 - .L_0)
	.align		4
.L_0:
        /*0004*/ 	.word	index@(compute_row_norms_kernel)
        /*0008*/ 	.word	0x00000020


	//----- nvinfo : EIATTR_FRAME_SIZE
	.align		4
.L_1:
        /*000c*/ 	.byte	0x04, 0x11
        /*000e*/ 	.short	(.L_3 - .L_2)
	.align		4
.L_2:
        /*0010*/ 	.word	index@(compute_row_norms_kernel)
        /*0014*/ 	.word	0x00000000


	//----- nvinfo : EIATTR_REGCOUNT
	.align		4
.L_3:
        /*0018*/ 	.byte	0x04, 0x2f
        /*001a*/ 	.short	(.L_5 - .L_4)
	.align		4
.L_4:
        /*001c*/ 	.word	index@(compute_centroid_norms_kernel)
        /*0020*/ 	.word	0x00000020


	//----- nvinfo : EIATTR_FRAME_SIZE
	.align		4
.L_5:
        /*0024*/ 	.byte	0x04, 0x11
        /*0026*/ 	.short	(.L_7 - .L_6)
	.align		4
.L_6:
        /*0028*/ 	.word	index@(compute_centroid_norms_kernel)
        /*002c*/ 	.word	0x00000000


	//----- nvinfo : EIATTR_REGCOUNT
	.align		4
.L_7:
        /*0030*/ 	.byte	0x04, 0x2f
        /*0032*/ 	.short	(.L_9 - .L_8)
	.align		4
.L_8:
        /*0034*/ 	.word	index@(fill_zero_float_kernel)
        /*0038*/ 	.word	0x00000008


	//----- nvinfo : EIATTR_FRAME_SIZE
	.align		4
.L_9:
        /*003c*/ 	.byte	0x04, 0x11
        /*003e*/ 	.short	(.L_11 - .L_10)
	.align		4
.L_10:
        /*0040*/ 	.word	index@(fill_zero_float_kernel)
        /*0044*/ 	.word	0x00000000


	//----- nvinfo : EIATTR_REGCOUNT
	.align		4
.L_11:
        /*0048*/ 	.byte	0x04, 0x2f
        /*004a*/ 	.short	(.L_13 - .L_12)
	.align		4
.L_12:
        /*004c*/ 	.word	index@(fill_zero_int_kernel)
        /*0050*/ 	.word	0x00000008


	//----- nvinfo : EIATTR_FRAME_SIZE
	.align		4
.L_13:
        /*0054*/ 	.byte	0x04, 0x11
        /*0056*/ 	.short	(.L_15 - .L_14)
	.align		4
.L_14:
        /*0058*/ 	.word	index@(fill_zero_int_kernel)
        /*005c*/ 	.word	0x00000000


	//----- nvinfo : EIATTR_MIN_STACK_SIZE
	.align		4
.L_15:
        /*0060*/ 	.byte	0x04, 0x12
        /*0062*/ 	.short	(.L_17 - .L_16)
	.align		4
.L_16:
        /*0064*/ 	.word	index@(fill_zero_int_kernel)
        /*0068*/ 	.word	0x00000000


	//----- nvinfo : EIATTR_MIN_STACK_SIZE
	.align		4
.L_17:
        /*006c*/ 	.byte	0x04, 0x12
        /*006e*/ 	.short	(.L_19 - .L_18)
	.align		4
.L_18:
        /*0070*/ 	.word	index@(fill_zero_float_kernel)
        /*0074*/ 	.word	0x00000000


	//----- nvinfo : EIATTR_MIN_STACK_SIZE
	.align		4
.L_19:
        /*0078*/ 	.byte	0x04, 0x12
        /*007a*/ 	.short	(.L_21 - .L_20)
	.align		4
.L_20:
        /*007c*/ 	.word	index@(compute_centroid_norms_kernel)
        /*0080*/ 	.word	0x00000000


	//----- nvinfo : EIATTR_MIN_STACK_SIZE
	.align		4
.L_21:
        /*0084*/ 	.byte	0x04, 0x12
        /*0086*/ 	.short	(.L_23 - .L_22)
	.align		4
.L_22:
        /*0088*/ 	.word	index@(compute_row_norms_kernel)
        /*008c*/ 	.word	0x00000000
.L_23:


//--------------------- .nv.compat                --------------------------
	.section	.nv.compat,"",@"SHT_CUDA_COMPAT_INFO"
	.align	4
        /*0000*/ 	.byte	0x02, 0x09, 0x00, 0x00, 0x02, 0x02, 0x01, 0x00, 0x02, 0x05, 0x05, 0x00, 0x03, 0x07, 0x01, 0x01
        /*0010*/ 	.byte	0x02, 0x03, 0x00, 0x00, 0x02, 0x06, 0x01, 0x00, 0x04, 0x0b, 0x08, 0x00, 0x09, 0x00, 0x00, 0x00
        /*0020*/ 	.byte	0x00, 0x00, 0x00, 0x00


//--------------------- .nv.info.fill_zero_int_kernel --------------------------
	.section	.nv.info.fill_zero_int_kernel,"",@"SHT_CUDA_INFO"
	.sectionflags	@""
	.align	4


	//----- nvinfo : EIATTR_CUDA_API_VERSION
	.align		4
        /*0000*/ 	.byte	0x04, 0x37
        /*0002*/ 	.short	(.L_25 - .L_24)
.L_24:
        /*0004*/ 	.word	0x00000082


	//----- nvinfo : EIATTR_KPARAM_INFO
	.align		4
.L_25:
        /*0008*/ 	.byte	0x04, 0x17
        /*000a*/ 	.short	(.L_27 - .L_26)
.L_26:
        /*000c*/ 	.word	0x00000000
        /*0010*/ 	.short	0x0001
        /*0012*/ 	.short	0x0008
        /*0014*/ 	.byte	0x00, 0xf0, 0x11, 0x00


	//----- nvinfo : EIATTR_KPARAM_INFO
	.align		4
.L_27:
        /*0018*/ 	.byte	0x04, 0x17
        /*001a*/ 	.short	(.L_29 - .L_28)
.L_28:
        /*001c*/ 	.word	0x00000000
        /*0020*/ 	.short	0x0000
        /*0022*/ 	.short	0x0000
        /*0024*/ 	.byte	0x00, 0xf5, 0x21, 0x00


	//----- nvinfo : EIATTR_SPARSE_MMA_MASK
	.align		4
.L_29:
        /*0028*/ 	.byte	0x03, 0x50
        /*002a*/ 	.short	0x0000


	//----- nvinfo : EIATTR_MAXREG_COUNT
	.align		4
        /*002c*/ 	.byte	0x03, 0x1b
        /*002e*/ 	.short	0x00ff


	//----- nvinfo : EIATTR_MERCURY_ISA_VERSION
	.align		4
        /*0030*/ 	.byte	0x03, 0x5f
        /*0032*/ 	.short	0x0101


	//----- nvinfo : EIATTR_VRC_CTA_INIT_COUNT
	.align		4
        /*0034*/ 	.byte	0x02, 0x4a
	.zero		1
	.zero		1


	//----- nvinfo : EIATTR_EXIT_INSTR_OFFSETS
	.align		4
        /*0038*/ 	.byte	0x04, 0x1c
        /*003a*/ 	.short	(.L_31 - .L_30)


	//   ....[0]....
.L_30:
        /*003c*/ 	.word	0x00000070


	//   ....[1]....
        /*0040*/ 	.word	0x000000c0


	//----- nvinfo : EIATTR_CBANK_PARAM_SIZE
	.align		4
.L_31:
        /*0044*/ 	.byte	0x03, 0x19
        /*0046*/ 	.short	0x000c


	//----- nvinfo : EIATTR_PARAM_CBANK
	.align		4
        /*0048*/ 	.byte	0x04, 0x0a
        /*004a*/ 	.short	(.L_33 - .L_32)
	.align		4
.L_32:
        /*004c*/ 	.word	index@(.nv.constant0.fill_zero_int_kernel)
        /*0050*/ 	.short	0x0380
        /*0052*/ 	.short	0x000c


	//----- nvinfo : EIATTR_SW_WAR
	.align		4
.L_33:
        /*0054*/ 	.byte	0x04, 0x36
        /*0056*/ 	.short	(.L_35 - .L_34)
.L_34:
        /*0058*/ 	.word	0x00000008
.L_35:


//--------------------- .nv.info.fill_zero_float_kernel --------------------------
	.section	.nv.info.fill_zero_float_kernel,"",@"SHT_CUDA_INFO"
	.sectionflags	@""
	.align	4


	//----- nvinfo : EIATTR_CUDA_API_VERSION
	.align		4
        /*0000*/ 	.byte	0x04, 0x37
        /*0002*/ 	.short	(.L_37 - .L_36)
.L_36:
        /*0004*/ 	.word	0x00000082


	//----- nvinfo : EIATTR_KPARAM_INFO
	.align		4
.L_37:
        /*0008*/ 	.byte	0x04, 0x17
        /*000a*/ 	.short	(.L_39 - .L_38)
.L_38:
        /*000c*/ 	.word	0x00000000
        /*0010*/ 	.short	0x0001
        /*0012*/ 	.short	0x0008
        /*0014*/ 	.byte	0x00, 0xf0, 0x11, 0x00


	//----- nvinfo : EIATTR_KPARAM_INFO
	.align		4
.L_39:
        /*0018*/ 	.byte	0x04, 0x17
        /*001a*/ 	.short	(.L_41 - .L_40)
.L_40:
        /*001c*/ 	.word	0x00000000
        /*0020*/ 	.short	0x0000
        /*0022*/ 	.short	0x0000
        /*0024*/ 	.byte	0x00, 0xf5, 0x21, 0x00


	//----- nvinfo : EIATTR_SPARSE_MMA_MASK
	.align		4
.L_41:
        /*0028*/ 	.byte	0x03, 0x50
        /*002a*/ 	.short	0x0000


	//----- nvinfo : EIATTR_MAXREG_COUNT
	.align		4
        /*002c*/ 	.byte	0x03, 0x1b
        /*002e*/ 	.short	0x00ff


	//----- nvinfo : EIATTR_MERCURY_ISA_VERSION
	.align		4
        /*0030*/ 	.byte	0x03, 0x5f
        /*0032*/ 	.short	0x0101


	//----- nvinfo : EIATTR_VRC_CTA_INIT_COUNT
	.align		4
        /*0034*/ 	.byte	0x02, 0x4a
	.zero		1
	.zero		1


	//----- nvinfo : EIATTR_EXIT_INSTR_OFFSETS
	.align		4
        /*0038*/ 	.byte	0x04, 0x1c
        /*003a*/ 	.short	(.L_43 - .L_42)


	//   ....[0]....
.L_42:
        /*003c*/ 	.word	0x00000070


	//   ....[1]....
        /*0040*/ 	.word	0x000000c0


	//----- nvinfo : EIATTR_CBANK_PARAM_SIZE
	.align		4
.L_43:
        /*0044*/ 	.byte	0x03, 0x19
        /*0046*/ 	.short	0x000c


	//----- nvinfo : EIATTR_PARAM_CBANK
	.align		4
        /*0048*/ 	.byte	0x04, 0x0a
        /*004a*/ 	.short	(.L_45 - .L_44)
	.align		4
.L_44:
        /*004c*/ 	.word	index@(.nv.constant0.fill_zero_float_kernel)
        /*0050*/ 	.short	0x0380
        /*0052*/ 	.short	0x000c


	//----- nvinfo : EIATTR_SW_WAR
	.align		4
.L_45:
        /*0054*/ 	.byte	0x04, 0x36
        /*0056*/ 	.short	(.L_47 - .L_46)
.L_46:
        /*0058*/ 	.word	0x00000008
.L_47:


//--------------------- .nv.info.compute_centroid_norms_kernel --------------------------
	.section	.nv.info.compute_centroid_norms_kernel,"",@"SHT_CUDA_INFO"
	.sectionflags	@""
	.align	4


	//----- nvinfo : EIATTR_CUDA_API_VERSION
	.align		4
        /*0000*/ 	.byte	0x04, 0x37
        /*0002*/ 	.short	(.L_49 - .L_48)
.L_48:
        /*0004*/ 	.word	0x00000082


	//----- nvinfo : EIATTR_KPARAM_INFO
	.align		4
.L_49:
        /*0008*/ 	.byte	0x04, 0x17
        /*000a*/ 	.short	(.L_51 - .L_50)
.L_50:
        /*000c*/ 	.word	0x00000000
        /*0010*/ 	.short	0x0004
        /*0012*/ 	.short	0x0018
        /*0014*/ 	.byte	0x00, 0xf5, 0x21, 0x00


	//----- nvinfo : EIATTR_KPARAM_INFO
	.align		4
.L_51:
        /*0018*/ 	.byte	0x04, 0x17
        /*001a*/ 	.short	(.L_53 - .L_52)
.L_52:
        /*001c*/ 	.word	0x00000000
        /*0020*/ 	.short	0x0003
        /*0022*/ 	.short	0x0010
        /*0024*/ 	.byte	0x00, 0xf0, 0x11, 0x00


	//----- nvinfo : EIATTR_KPARAM_INFO
	.align		4
.L_53:
        /*0028*/ 	.byte	0x04, 0x17
        /*002a*/ 	.short	(.L_55 - .L_54)
.L_54:
        /*002c*/ 	.word	0x00000000
        /*0030*/ 	.short	0x0002
        /*0032*/ 	.short	0x000c
        /*0034*/ 	.byte	0x00, 0xf0, 0x11, 0x00


	//----- nvinfo : EIATTR_KPARAM_INFO
	.align		4
.L_55:
        /*0038*/ 	.byte	0x04, 0x17
        /*003a*/ 	.short	(.L_57 - .L_56)
.L_56:
        /*003c*/ 	.word	0x00000000
        /*0040*/ 	.short	0x0001
        /*0042*/ 	.short	0x0008
        /*0044*/ 	.byte	0x00, 0xf0, 0x11, 0x00


	//----- nvinfo : EIATTR_KPARAM_INFO
	.align		4
.L_57:
        /*0048*/ 	.byte	0x04, 0x17
        /*004a*/ 	.short	(.L_59 - .L_58)
.L_58:
        /*004c*/ 	.word	0x00000000
        /*0050*/ 	.short	0x0000
        /*0052*/ 	.short	0x0000
        /*0054*/ 	.byte	0x00, 0xf5, 0x21, 0x00


	//----- nvinfo : EIATTR_SPARSE_MMA_MASK
	.align		4
.L_59:
        /*0058*/ 	.byte	0x03, 0x50
        /*005a*/ 	.short	0x0000


	//----- nvinfo : EIATTR_MAXREG_COUNT
	.align		4
        /*005c*/ 	.byte	0x03, 0x1b
        /*005e*/ 	.short	0x00ff


	//----- nvinfo : EIATTR_MERCURY_ISA_VERSION
	.align		4
        /*0060*/ 	.byte	0x03, 0x5f
        /*0062*/ 	.short	0x0101


	//----- nvinfo : EIATTR_VRC_CTA_INIT_COUNT
	.align		4
        /*0064*/ 	.byte	0x02, 0x4a
	.zero		1
	.zero		1


	//----- nvinfo : EIATTR_EXIT_INSTR_OFFSETS
	.align		4
        /*0068*/ 	.byte	0x04, 0x1c
        /*006a*/ 	.short	(.L_61 - .L_60)


	//   ....[0]....
.L_60:
        /*006c*/ 	.word	0x00000070


	//   ....[1]....
        /*0070*/ 	.word	0x00000c30


	//----- nvinfo : EIATTR_CBANK_PARAM_SIZE
	.align		4
.L_61:
        /*0074*/ 	.byte	0x03, 0x19
        /*0076*/ 	.short	0x0020


	//----- nvinfo : EIATTR_PARAM_CBANK
	.align		4
        /*0078*/ 	.byte	0x04, 0x0a
        /*007a*/ 	.short	(.L_63 - .L_62)
	.align		4
.L_62:
        /*007c*/ 	.word	index@(.nv.constant0.compute_centroid_norms_kernel)
        /*0080*/ 	.short	0x0380
        /*0082*/ 	.short	0x0020


	//----- nvinfo : EIATTR_SW_WAR
	.align		4
.L_63:
        /*0084*/ 	.byte	0x04, 0x36
        /*0086*/ 	.short	(.L_65 - .L_64)
.L_64:
        /*0088*/ 	.word	0x00000008
.L_65:


//--------------------- .nv.info.compute_row_norms_kernel --------------------------
	.section	.nv.info.compute_row_norms_kernel,"",@"SHT_CUDA_INFO"
	.sectionflags	@""
	.align	4


	//----- nvinfo : EIATTR_CUDA_API_VERSION
	.align		4
        /*0000*/ 	.byte	0x04, 0x37
        /*0002*/ 	.short	(.L_67 - .L_66)
.L_66:
        /*0004*/ 	.word	0x00000082


	//----- nvinfo : EIATTR_KPARAM_INFO
	.align		4
.L_67:
        /*0008*/ 	.byte	0x04, 0x17
        /*000a*/ 	.short	(.L_69 - .L_68)
.L_68:
        /*000c*/ 	.word	0x00000000
        /*0010*/ 	.short	0x0003
        /*0012*/ 	.short	0x0010
        /*0014*/ 	.byte	0x00, 0xf5, 0x21, 0x00


	//----- nvinfo : EIATTR_KPARAM_INFO
	.align		4
.L_69:
        /*0018*/ 	.byte	0x04, 0x17
        /*001a*/ 	.short	(.L_71 - .L_70)
.L_70:
        /*001c*/ 	.word	0x00000000
        /*0020*/ 	.short	0x0002
        /*0022*/ 	.short	0x000c
        /*0024*/ 	.byte	0x00, 0xf0, 0x11, 0x00


	//----- nvinfo : EIATTR_KPARAM_INFO
	.align		4
.L_71:
        /*0028*/ 	.byte	0x04, 0x17
        /*002a*/ 	.short	(.L_73 - .L_72)
.L_72:
        /*002c*/ 	.word	0x00000000
        /*0030*/ 	.short	0x0001
        /*0032*/ 	.short	0x0008
        /*0034*/ 	.byte	0x00, 0xf0, 0x11, 0x00


	//----- nvinfo : EIATTR_KPARAM_INFO
	.align		4
.L_73:
        /*0038*/ 	.byte	0x04, 0x17
        /*003a*/ 	.short	(.L_75 - .L_74)
.L_74:
        /*003c*/ 	.word	0x00000000
        /*0040*/ 	.short	0x0000
        /*0042*/ 	.short	0x0000
        /*0044*/ 	.byte	0x00, 0xf5, 0x21, 0x00


	//----- nvinfo : EIATTR_SPARSE_MMA_MASK
	.align		4
.L_75:
        /*0048*/ 	.byte	0x03, 0x50
        /*004a*/ 	.short	0x0000


	//----- nvinfo : EIATTR_MAXREG_COUNT
	.align		4
        /*004c*/ 	.byte	0x03, 0x1b
        /*004e*/ 	.short	0x00ff


	//----- nvinfo : EIATTR_MERCURY_ISA_VERSION
	.align		4
        /*0050*/ 	.byte	0x03, 0x5f
        /*0052*/ 	.short	0x0101


	//----- nvinfo : EIATTR_VRC_CTA_INIT_COUNT
	.align		4
        /*0054*/ 	.byte	0x02, 0x4a
	.zero		1
	.zero		1


	//----- nvinfo : EIATTR_EXIT_INSTR_OFFSETS
	.align		4
        /*0058*/ 	.byte	0x04, 0x1c
        /*005a*/ 	.short	(.L_77 - .L_76)


	//   ....[0]....
.L_76:
        /*005c*/ 	.word	0x00000070


	//   ....[1]....
        /*0060*/ 	.word	0x00000c20


	//----- nvinfo : EIATTR_CBANK_PARAM_SIZE
	.align		4
.L_77:
        /*0064*/ 	.byte	0x03, 0x19
        /*0066*/ 	.short	0x0018


	//----- nvinfo : EIATTR_PARAM_CBANK
	.align		4
        /*0068*/ 	.byte	0x04, 0x0a
        /*006a*/ 	.short	(.L_79 - .L_78)
	.align		4
.L_78:
        /*006c*/ 	.word	index@(.nv.constant0.compute_row_norms_kernel)
        /*0070*/ 	.short	0x0380
        /*0072*/ 	.short	0x0018


	//----- nvinfo : EIATTR_SW_WAR
	.align		4
.L_79:
        /*0074*/ 	.byte	0x04, 0x36
        /*0076*/ 	.short	(.L_81 - .L_80)
.L_80:
        /*0078*/ 	.word	0x00000008
.L_81:


//--------------------- .nv.callgraph             --------------------------
	.section	.nv.callgraph,"",@"SHT_CUDA_CALLGRAPH"
	.align	4
	.sectionentsize	8
	.align		4
        /*0000*/ 	.word	0x00000000
	.align		4
        /*0004*/ 	.word	0xffffffff
	.align		4
        /*0008*/ 	.word	0x00000000
	.align		4
        /*000c*/ 	.word	0xfffffffe
	.align		4
        /*0010*/ 	.word	0x00000000
	.align		4
        /*0014*/ 	.word	0xfffffffd
	.align		4
        /*0018*/ 	.word	0x00000000
	.align		4
        /*001c*/ 	.word	0xfffffffc


//--------------------- .text.fill_zero_int_kernel --------------------------
	.section	.text.fill_zero_int_kernel,"ax",@progbits
	.align	128
        .global         fill_zero_int_kernel
        .type           fill_zero_int_kernel,@function
        .size           fill_zero_int_kernel,(.L_x_16 - fill_zero_int_kernel)
        .other          fill_zero_int_kernel,@"STO_CUDA_ENTRY STV_DEFAULT"
fill_zero_int_kernel:
.text.fill_zero_int_kernel:
[----:B------:R-:W-:Y:S01]  /*0000*/  LDC R1, c[0x0][0x37c] ;  /* 0x0000df00ff017b82 */ /* 0x000fe20000000800 */
[----:B------:R-:W0:Y:S07]  /*0010*/  S2R R0, SR_TID.X ;  /* 0x0000000000007919 */ /* 0x000e2e0000002100 */
[----:B------:R-:W0:Y:S01]  /*0020*/  S2UR UR4, SR_CTAID.X ;  /* 0x00000000000479c3 */ /* 0x000e220000002500 */
[----:B------:R-:W1:Y:S07]  /*0030*/  LDCU UR5, c[0x0][0x388] ;  /* 0x00007100ff0577ac */ /* 0x000e6e0008000800 */
[----:B------:R-:W0:Y:S02]  /*0040*/  LDC R5, c[0x0][0x360] ;  /* 0x0000d800ff057b82 */ /* 0x000e240000000800 */
[----:B0-----:R-:W-:-:S05]  /*0050*/  IMAD R5, R5, UR4, R0 ;  /* 0x0000000405057c24 */ /* 0x001fca000f8e0200 */
[----:B-1----:R-:W-:-:S13]  /*0060*/  ISETP.GE.AND P0, PT, R5, UR5, PT ;  /* 0x0000000505007c0c */ /* 0x002fda000bf06270 */
[----:B------:R-:W-:Y:S05]  /*0070*/  @P0 EXIT ;  /* 0x000000000000094d */ /* 0x000fea0003800000 */
[----:B------:R-:W0:Y:S01]  /*0080*/  LDC.64 R2, c[0x0][0x380] ;  /* 0x0000e000ff027b82 */ /* 0x000e220000000a00 */
[----:B------:R-:W1:Y:S01]  /*0090*/  LDCU.64 UR4, c[0x0][0x358] ;  /* 0x00006b00ff0477ac */ /* 0x000e620008000a00 */
[----:B0-----:R-:W-:-:S05]  /*00a0*/  IMAD.WIDE R2, R5, 0x4, R2 ;  /* 0x0000000405027825 */ /* 0x001fca00078e0202 */
[----:B-1----:R-:W-:Y:S01]  /*00b0*/  STG.E desc[UR4][R2.64], RZ ;  /* 0x000000ff02007986 */ /* 0x002fe2000c101904 */
[----:B------:R-:W-:Y:S05]  /*00c0*/  EXIT ;  /* 0x000000000000794d */ /* 0x000fea0003800000 */
.L_x_0:
[----:B------:R-:W-:-:S00]  /*00d0*/  BRA `(.L_x_0) ;  /* 0xfffffffc00fc7947 */ /* 0x000fc0000383ffff */
[----:B------:R-:W-:-:S00]  /*00e0*/  NOP ;  /* 0x0000000000007918 */ /* 0x000fc00000000000 */
        /* <DEDUP_REMOVED lines=9> */
.L_x_16:


//--------------------- .text.fill_zero_float_kernel --------------------------
	.section	.text.fill_zero_float_kernel,"ax",@progbits
	.align	128
        .global         fill_zero_float_kernel
        .type           fill_zero_float_kernel,@function
        .size           fill_zero_float_kernel,(.L_x_17 - fill_zero_float_kernel)
        .other          fill_zero_float_kernel,@"STO_CUDA_ENTRY STV_DEFAULT"
fill_zero_float_kernel:
.text.fill_zero_float_kernel:
        /* <DEDUP_REMOVED lines=13> */
.L_x_1:
        /* <DEDUP_REMOVED lines=11> */
.L_x_17:


//--------------------- .text.compute_centroid_norms_kernel --------------------------
	.section	.text.compute_centroid_norms_kernel,"ax",@progbits
	.align	128
        .global         compute_centroid_norms_kernel
        .type           compute_centroid_norms_kernel,@function
        .size           compute_centroid_norms_kernel,(.L_x_18 - compute_centroid_norms_kernel)
        .other          compute_centroid_norms_kernel,@"STO_CUDA_ENTRY STV_DEFAULT"
compute_centroid_norms_kernel:
.text.compute_centroid_norms_kernel:
        /* <DEDUP_REMOVED lines=8> */
[----:B------:R-:W0:Y:S01]  /*0080*/  LDCU UR5, c[0x0][0x38c] ;  /* 0x00007180ff0577ac */ /* 0x000e220008000800 */
[----:B------:R-:W-:Y:S01]  /*0090*/  IMAD.MOV.U32 R23, RZ, RZ, RZ ;  /* 0x000000ffff177224 */ /* 0x000fe200078e00ff */
[----:B------:R-:W1:Y:S01]  /*00a0*/  LDCU.64 UR8, c[0x0][0x358] ;  /* 0x00006b00ff0877ac */ /* 0x000e620008000a00 */
[----:B0-----:R-:W-:-:S09]  /*00b0*/  UISETP.GE.AND UP0, UPT, UR5, 0x1, UPT ;  /* 0x000000010500788c */ /* 0x001fd2000bf06270 */
[----:B-1----:R-:W-:Y:S05]  /*00c0*/  BRA.U !UP0, `(.L_x_2) ;  /* 0x0000000908cc7547 */ /* 0x002fea000b800000 */
[----:B------:R-:W0:Y:S01]  /*00d0*/  LDC R2, c[0x0][0x388] ;  /* 0x0000e200ff027b82 */ /* 0x000e220000000800 */
[----:B------:R-:W-:Y:S01]  /*00e0*/  UISETP.GE.U32.AND UP1, UPT, UR5, 0x10, UPT ;  /* 0x000000100500788c */ /* 0x000fe2000bf26070 */
[----:B------:R-:W-:Y:S01]  /*00f0*/  SHF.R.S32.HI R13, RZ, 0x1f, R12 ;  /* 0x0000001fff0d7819 */ /* 0x000fe2000001140c */
[----:B------:R-:W-:Y:S01]  /*0100*/  ULOP3.LUT UR6, UR5, 0xf, URZ, 0xc0, !UPT ;  /* 0x0000000f05067892 */ /* 0x000fe2000f8ec0ff */
[----:B------:R-:W-:Y:S01]  /*0110*/  IMAD.MOV.U32 R23, RZ, RZ, RZ ;  /* 0x000000ffff177224 */ /* 0x000fe200078e00ff */
[----:B------:R-:W-:Y:S02]  /*0120*/  UMOV UR4, URZ ;  /* 0x000000ff00047c82 */ /* 0x000fe40008000000 */
[----:B------:R-:W-:Y:S01]  /*0130*/  UISETP.NE.AND UP0, UPT, UR6, URZ, UPT ;  /* 0x000000ff0600728c */ /* 0x000fe2000bf05270 */
[----:B0-----:R-:W-:Y:S02]  /*0140*/  SHF.R.S32.HI R3, RZ, 0x1f, R2 ;  /* 0x0000001fff037819 */ /* 0x001fe40000011402 */
[----:B------:R-:W-:Y:S08]  /*0150*/  BRA.U !UP1, `(.L_x_3) ;  /* 0x0000000509387547 */ /* 0x000ff0000b800000 */
[----:B------:R-:W0:Y:S01]  /*0160*/  LDCU.64 UR10, c[0x0][0x380] ;  /* 0x00007000ff0a77ac */ /* 0x000e220008000a00 */
[C-C-:B------:R-:W-:Y:S01]  /*0170*/  SHF.L.U64.HI R4, R2.reuse, 0x6, R3.reuse ;  /* 0x0000000602047819 */ /* 0x140fe20000010203 */
[----:B------:R-:W-:Y:S01]  /*0180*/  IMAD.MOV.U32 R23, RZ, RZ, RZ ;  /* 0x000000ffff177224 */ /* 0x000fe200078e00ff */
[C---:B------:R-:W-:Y:S01]  /*0190*/  SHF.L.U64.HI R6, R2.reuse, 0x2, R3 ;  /* 0x0000000202067819 */ /* 0x040fe20000010203 */
[----:B------:R-:W-:Y:S01]  /*01a0*/  ULOP3.LUT UR4, UR5, 0x7ffffff0, URZ, 0xc0, !UPT ;  /* 0x7ffffff005047892 */ /* 0x000fe2000f8ec0ff */
[----:B------:R-:W-:-:S03]  /*01b0*/  SHF.L.U32 R0, R2, 0x2, RZ ;  /* 0x0000000202007819 */ /* 0x000fc600000006ff */
[----:B------:R-:W-:Y:S01]  /*01c0*/  UIADD3 UR7, UPT, UPT, -UR4, URZ, URZ ;  /* 0x000000ff04077290 */ /* 0x000fe2000fffe1ff */
[----:B0-----:R-:W-:-:S04]  /*01d0*/  LEA R5, P0, R12, UR10, 0x2 ;  /* 0x0000000a0c057c11 */ /* 0x001fc8000f8010ff */
[----:B------:R-:W-:-:S09]  /*01e0*/  LEA.HI.X R7, R12, UR11, R13, 0x2, P0 ;  /* 0x0000000b0c077c11 */ /* 0x000fd200080f140d */
.L_x_4:
[----:B------:R-:W-:Y:S01]  /*01f0*/  IMAD.MOV.U32 R18, RZ, RZ, R5 ;  /* 0x000000ffff127224 */ /* 0x000fe200078e0005 */
[----:B------:R-:W-:Y:S02]  /*0200*/  MOV R19, R7 ;  /* 0x0000000700137202 */ /* 0x000fe40000000f00 */
[----:B------:R-:W-:-:S03]  /*0210*/  IADD3 R20, P0, PT, R5, R0, RZ ;  /* 0x0000000005147210 */ /* 0x000fc60007f1e0ff */
[----:B------:R0:W2:Y:S02]  /*0220*/  LDG.E R22, desc[UR8][R18.64] ;  /* 0x0000000812167981 */ /* 0x0000a4000c1e1900 */
[----:B------:R-:W-:-:S05]  /*0230*/  IMAD.X R21, R7, 0x1, R6, P0 ;  /* 0x0000000107157824 */ /* 0x000fca00000e0606 */
[----:B------:R1:W3:Y:S01]  /*0240*/  LDG.E R8, desc[UR8][R20.64] ;  /* 0x0000000814087981 */ /* 0x0002e2000c1e1900 */
[----:B------:R-:W-:-:S05]  /*0250*/  IADD3 R14, P0, PT, R20, R0, RZ ;  /* 0x00000000140e7210 */ /* 0x000fca0007f1e0ff */
[----:B------:R-:W-:Y:S01]  /*0260*/  IMAD.X R15, R21, 0x1, R6, P0 ;  /* 0x00000001150f7824 */ /* 0x000fe200000e0606 */
[----:B------:R-:W-:-:S04]  /*0270*/  IADD3 R10, P0, PT, R14, R0, RZ ;  /* 0x000000000e0a7210 */ /* 0x000fc80007f1e0ff */
[----:B------:R-:W-:Y:S01]  /*0280*/  IADD3.X R11, PT, PT, R15, R6, RZ, P0, !PT ;  /* 0x000000060f0b7210 */ /* 0x000fe200007fe4ff */
[----:B------:R4:W5:Y:S01]  /*0290*/  LDG.E R9, desc[UR8][R14.64] ;  /* 0x000000080e097981 */ /* 0x000962000c1e1900 */
[----:B------:R-:W-:-:S03]  /*02a0*/  IADD3 R16, P0, PT, R10, R0, RZ ;  /* 0x000000000a107210 */ /* 0x000fc60007f1e0ff */
[----:B------:R-:W5:Y:S02]  /*02b0*/  LDG.E R10, desc[UR8][R10.64] ;  /* 0x000000080a0a7981 */ /* 0x000f64000c1e1900 */
[----:B------:R-:W-:Y:S01]  /*02c0*/  IMAD.X R17, R11, 0x1, R6, P0 ;  /* 0x000000010b117824 */ /* 0x000fe200000e0606 */
[----:B------:R-:W-:-:S05]  /*02d0*/  IADD3 R24, P0, PT, R16, R0, RZ ;  /* 0x0000000010187210 */ /* 0x000fca0007f1e0ff */
[----:B------:R-:W-:Y:S01]  /*02e0*/  IMAD.X R25, R17, 0x1, R6, P0 ;  /* 0x0000000111197824 */ /* 0x000fe200000e0606 */
[----:B0-----:R-:W-:Y:S01]  /*02f0*/  IADD3 R18, P0, PT, R24, R0, RZ ;  /* 0x0000000018127210 */ /* 0x001fe20007f1e0ff */
[----:B------:R0:W5:Y:S03]  /*0300*/  LDG.E R11, desc[UR8][R16.64] ;  /* 0x00000008100b7981 */ /* 0x000166000c1e1900 */
[----:B------:R-:W-:Y:S01]  /*0310*/  IADD3.X R19, PT, PT, R25, R6, RZ, P0, !PT ;  /* 0x0000000619137210 */ /* 0x000fe200007fe4ff */
[----:B------:R-:W5:Y:S01]  /*0320*/  LDG.E R24, desc[UR8][R24.64] ;  /* 0x0000000818187981 */ /* 0x000f62000c1e1900 */
[----:B------:R-:W-:-:S05]  /*0330*/  IADD3 R26, P0, PT, R18, R0, RZ ;  /* 0x00000000121a7210 */ /* 0x000fca0007f1e0ff */
[--C-:B------:R-:W-:Y:S01]  /*0340*/  IMAD.X R27, R19, 0x1, R6.reuse, P0 ;  /* 0x00000001131b7824 */ /* 0x100fe200000e0606 */
[----:B-1----:R-:W-:Y:S01]  /*0350*/  IADD3 R20, P0, PT, R26, R0, RZ ;  /* 0x000000001a147210 */ /* 0x002fe20007f1e0ff */
[----:B------:R1:W5:Y:S03]  /*0360*/  LDG.E R25, desc[UR8][R18.64] ;  /* 0x0000000812197981 */ /* 0x000366000c1e1900 */
[----:B------:R-:W-:Y:S02]  /*0370*/  IADD3.X R21, PT, PT, R27, R6, RZ, P0, !PT ;  /* 0x000000061b157210 */ /* 0x000fe400007fe4ff */
[-C--:B------:R-:W-:Y:S01]  /*0380*/  IADD3 R28, P0, PT, R20, R0.reuse, RZ ;  /* 0x00000000141c7210 */ /* 0x080fe20007f1e0ff */
[----:B------:R-:W5:Y:S04]  /*0390*/  LDG.E R26, desc[UR8][R26.64] ;  /* 0x000000081a1a7981 */ /* 0x000f68000c1e1900 */
[----:B------:R-:W-:Y:S01]  /*03a0*/  IMAD.X R29, R21, 0x1, R6, P0 ;  /* 0x00000001151d7824 */ /* 0x000fe200000e0606 */
[----:B----4-:R-:W-:-:S04]  /*03b0*/  IADD3 R14, P0, PT, R28, R0, RZ ;  /* 0x000000001c0e7210 */ /* 0x010fc80007f1e0ff */
[----:B------:R-:W-:Y:S01]  /*03c0*/  IADD3.X R15, PT, PT, R29, R6, RZ, P0, !PT ;  /* 0x000000061d0f7210 */ /* 0x000fe200007fe4ff */
[----:B------:R4:W5:Y:S01]  /*03d0*/  LDG.E R27, desc[UR8][R20.64] ;  /* 0x00000008141b7981 */ /* 0x000962000c1e1900 */
[----:B0-----:R-:W-:-:S03]  /*03e0*/  IADD3 R16, P0, PT, R14, R0, RZ ;  /* 0x000000000e107210 */ /* 0x001fc60007f1e0ff */
[----:B------:R-:W5:Y:S02]  /*03f0*/  LDG.E R28, desc[UR8][R28.64] ;  /* 0x000000081c1c7981 */ /* 0x000f64000c1e1900 */
[----:B------:R-:W-:Y:S01]  /*0400*/  IMAD.X R17, R15, 0x1, R6, P0 ;  /* 0x000000010f117824 */ /* 0x000fe200000e0606 */
[----:B-1----:R-:W-:Y:S01]  /*0410*/  IADD3 R18, P0, PT, R16, R0, RZ ;  /* 0x0000000010127210 */ /* 0x002fe20007f1e0ff */
[----:B------:R2:W5:Y:S03]  /*0420*/  LDG.E R14, desc[UR8][R14.64] ;  /* 0x000000080e0e7981 */ /* 0x000566000c1e1900 */
[----:B------:R-:W-:Y:S01]  /*0430*/  IADD3.X R19, PT, PT, R17, R6, RZ, P0, !PT ;  /* 0x0000000611137210 */ /* 0x000fe200007fe4ff */
[----:B------:R-:W5:Y:S01]  /*0440*/  LDG.E R16, desc[UR8][R16.64] ;  /* 0x0000000810107981 */ /* 0x000f62000c1e1900 */
[----:B----4-:R-:W-:-:S03]  /*0450*/  IADD3 R20, P0, PT, R18, R0, RZ ;  /* 0x0000000012147210 */ /* 0x010fc60007f1e0ff */
[----:B------:R-:W4:Y:S02]  /*0460*/  LDG.E R18, desc[UR8][R18.64] ;  /* 0x0000000812127981 */ /* 0x000f24000c1e1900 */
[----:B------:R-:W-:-:S05]  /*0470*/  IMAD.X R21, R19, 0x1, R6, P0 ;  /* 0x0000000113157824 */ /* 0x000fca00000e0606 */
[----:B------:R0:W4:Y:S01]  /*0480*/  LDG.E R29, desc[UR8][R20.64] ;  /* 0x00000008141d7981 */ /* 0x000122000c1e1900 */
[----:B--2---:R-:W-:Y:S01]  /*0490*/  FFMA R15, R22, R22, R23 ;  /* 0x00000016160f7223 */ /* 0x004fe20000000017 */
[----:B------:R-:W-:-:S04]  /*04a0*/  IADD3 R22, P0, PT, R20, R0, RZ ;  /* 0x0000000014167210 */ /* 0x000fc80007f1e0ff */
[----:B------:R-:W-:Y:S02]  /*04b0*/  IADD3.X R23, PT, PT, R21, R6, RZ, P0, !PT ;  /* 0x0000000615177210 */ /* 0x000fe400007fe4ff */
[----:B0-----:R-:W-:Y:S01]  /*04c0*/  IADD3 R20, P0, PT, R22, R0, RZ ;  /* 0x0000000016147210 */ /* 0x001fe20007f1e0ff */
[----:B---3--:R-:W-:Y:S02]  /*04d0*/  FFMA R17, R8, R8, R15 ;  /* 0x0000000808117223 */ /* 0x008fe4000000000f */
[----:B------:R-:W2:Y:S02]  /*04e0*/  LDG.E R8, desc[UR8][R22.64] ;  /* 0x0000000816087981 */ /* 0x000ea4000c1e1900 */
[----:B------:R-:W-:-:S05]  /*04f0*/  IMAD.X R21, R23, 0x1, R6, P0 ;  /* 0x0000000117157824 */ /* 0x000fca00000e0606 */
[----:B------:R-:W3:Y:S01]  /*0500*/  LDG.E R15, desc[UR8][R20.64] ;  /* 0x00000008140f7981 */ /* 0x000ee2000c1e1900 */
[----:B-----5:R-:W-:-:S04]  /*0510*/  FFMA R17, R9, R9, R17 ;  /* 0x0000000909117223 */ /* 0x020fc80000000011 */
[----:B------:R-:W-:-:S04]  /*0520*/  FFMA R10, R10, R10, R17 ;  /* 0x0000000a0a0a7223 */ /* 0x000fc80000000011 */
[----:B------:R-:W-:-:S04]  /*0530*/  FFMA R11, R11, R11, R10 ;  /* 0x0000000b0b0b7223 */ /* 0x000fc8000000000a */
[----:B------:R-:W-:-:S04]  /*0540*/  FFMA R24, R24, R24, R11 ;  /* 0x0000001818187223 */ /* 0x000fc8000000000b */
[----:B------:R-:W-:-:S04]  /*0550*/  FFMA R25, R25, R25, R24 ;  /* 0x0000001919197223 */ /* 0x000fc80000000018 */
[----:B------:R-:W-:-:S04]  /*0560*/  FFMA R26, R26, R26, R25 ;  /* 0x0000001a1a1a7223 */ /* 0x000fc80000000019 */
[----:B------:R-:W-:-:S04]  /*0570*/  FFMA R27, R27, R27, R26 ;  /* 0x0000001b1b1b7223 */ /* 0x000fc8000000001a */
[----:B------:R-:W-:-:S04]  /*0580*/  FFMA R27, R28, R28, R27 ;  /* 0x0000001c1c1b7223 */ /* 0x000fc8000000001b */
[----:B------:R-:W-:Y:S01]  /*0590*/  FFMA R27, R14, R14, R27 ;  /* 0x0000000e0e1b7223 */ /* 0x000fe2000000001b */
[----:B------:R-:W-:-:S03]  /*05a0*/  UIADD3 UR7, UPT, UPT, UR7, 0x10, URZ ;  /* 0x0000001007077890 */ /* 0x000fc6000fffe0ff */
[----:B------:R-:W-:Y:S01]  /*05b0*/  FFMA R27, R16, R16, R27 ;  /* 0x00000010101b7223 */ /* 0x000fe2000000001b */
[----:B------:R-:W-:-:S03]  /*05c0*/  UISETP.NE.AND UP1, UPT, UR7, URZ, UPT ;  /* 0x000000ff0700728c */ /* 0x000fc6000bf25270 */
[----:B----4-:R-:W-:Y:S01]  /*05d0*/  FFMA R18, R18, R18, R27 ;  /* 0x0000001212127223 */ /* 0x010fe2000000001b */
[----:B------:R-:W-:-:S03]  /*05e0*/  LEA R5, P0, R2, R5, 0x6 ;  /* 0x0000000502057211 */ /* 0x000fc600078030ff */
[----:B------:R-:W-:Y:S01]  /*05f0*/  FFMA R29, R29, R29, R18 ;  /* 0x0000001d1d1d7223 */ /* 0x000fe20000000012 */
[----:B------:R-:W-:-:S03]  /*0600*/  IADD3.X R7, PT, PT, R7, R4, RZ, P0, !PT ;  /* 0x0000000407077210 */ /* 0x000fc600007fe4ff */
[----:B--2---:R-:W-:-:S04]  /*0610*/  FFMA R8, R8, R8, R29 ;  /* 0x0000000808087223 */ /* 0x004fc8000000001d */
[----:B---3--:R-:W-:Y:S01]  /*0620*/  FFMA R23, R15, R15, R8 ;  /* 0x0000000f0f177223 */ /* 0x008fe20000000008 */
[----:B------:R-:W-:Y:S06]  /*0630*/  BRA.U UP1, `(.L_x_4) ;  /* 0xfffffff901ec7547 */ /* 0x000fec000b83ffff */
.L_x_3:
[----:B------:R-:W-:Y:S05]  /*0640*/  BRA.U !UP0, `(.L_x_2) ;  /* 0x00000005086c7547 */ /* 0x000fea000b800000 */
[----:B------:R-:W-:Y:S02]  /*0650*/  UISETP.GE.U32.AND UP0, UPT, UR6, 0x8, UPT ;  /* 0x000000080600788c */ /* 0x000fe4000bf06070 */
[----:B------:R-:W-:-:S04]  /*0660*/  ULOP3.LUT UR7, UR5, 0x7, URZ, 0xc0, !UPT ;  /* 0x0000000705077892 */ /* 0x000fc8000f8ec0ff */
[----:B------:R-:W-:-:S03]  /*0670*/  UISETP.NE.AND UP1, UPT, UR7, URZ, UPT ;  /* 0x000000ff0700728c */ /* 0x000fc6000bf25270 */
[----:B------:R-:W-:Y:S08]  /*0680*/  BRA.U !UP0, `(.L_x_5) ;  /* 0x0000000108987547 */ /* 0x000ff0000b800000 */
[----:B------:R-:W0:Y:S01]  /*0690*/  LDCU.64 UR10, c[0x0][0x380] ;  /* 0x00007000ff0a77ac */ /* 0x000e220008000a00 */
[C---:B------:R-:W-:Y:S01]  /*06a0*/  IMAD.WIDE.U32 R4, R2.reuse, UR4, R12 ;  /* 0x0000000402047c25 */ /* 0x040fe2000f8e000c */
[----:B------:R-:W-:-:S03]  /*06b0*/  SHF.L.U64.HI R9, R2, 0x2, R3 ;  /* 0x0000000202097819 */ /* 0x000fc60000010203 */
[----:B------:R-:W-:Y:S02]  /*06c0*/  IMAD.SHL.U32 R7, R2, 0x4, RZ ;  /* 0x0000000402077824 */ /* 0x000fe400078e00ff */
[----:B------:R-:W-:Y:S01]  /*06d0*/  IMAD R5, R3, UR4, R5 ;  /* 0x0000000403057c24 */ /* 0x000fe2000f8e0205 */
[----:B0-----:R-:W-:-:S04]  /*06e0*/  LEA R14, P1, R4, UR10, 0x2 ;  /* 0x0000000a040e7c11 */ /* 0x001fc8000f8210ff */
[-C--:B------:R-:W-:Y:S02]  /*06f0*/  IADD3 R16, P0, PT, R14, R7.reuse, RZ ;  /* 0x000000070e107210 */ /* 0x080fe40007f1e0ff */
[----:B------:R-:W-:Y:S02]  /*0700*/  LEA.HI.X R15, R4, UR11, R5, 0x2, P1 ;  /* 0x0000000b040f7c11 */ /* 0x000fe400088f1405 */
[----:B------:R-:W-:Y:S02]  /*0710*/  IADD3 R18, P1, PT, R16, R7, RZ ;  /* 0x0000000710127210 */ /* 0x000fe40007f3e0ff */
[----:B------:R-:W-:Y:S01]  /*0720*/  IADD3.X R17, PT, PT, R15, R9, RZ, P0, !PT ;  /* 0x000000090f117210 */ /* 0x000fe200007fe4ff */
[----:B------:R-:W2:Y:S01]  /*0730*/  LDG.E R14, desc[UR8][R14.64] ;  /* 0x000000080e0e7981 */ /* 0x000ea2000c1e1900 */
[----:B------:R-:W-:-:S03]  /*0740*/  IADD3 R20, P0, PT, R18, R7, RZ ;  /* 0x0000000712147210 */ /* 0x000fc60007f1e0ff */
[--C-:B------:R-:W-:Y:S01]  /*0750*/  IMAD.X R19, R17, 0x1, R9.reuse, P1 ;  /* 0x0000000111137824 */ /* 0x100fe200008e0609 */
[----:B------:R-:W-:Y:S01]  /*0760*/  IADD3 R10, P1, PT, R20, R7, RZ ;  /* 0x00000007140a7210 */ /* 0x000fe20007f3e0ff */
[----:B------:R-:W3:Y:S03]  /*0770*/  LDG.E R17, desc[UR8][R16.64] ;  /* 0x0000000810117981 */ /* 0x000ee6000c1e1900 */
[----:B------:R-:W-:Y:S02]  /*0780*/  IADD3.X R21, PT, PT, R19, R9, RZ, P0, !PT ;  /* 0x0000000913157210 */ /* 0x000fe400007fe4ff */
[----:B------:R-:W4:Y:S01]  /*0790*/  LDG.E R19, desc[UR8][R18.64] ;  /* 0x0000000812137981 */ /* 0x000f22000c1e1900 */
[----:B------:R-:W-:Y:S02]  /*07a0*/  IADD3 R4, P0, PT, R10, R7, RZ ;  /* 0x000000070a047210 */ /* 0x000fe40007f1e0ff */
[----:B------:R-:W-:-:S02]  /*07b0*/  IMAD.X R11, R21, 0x1, R9, P1 ;  /* 0x00000001150b7824 */ /* 0x000fc400008e0609 */
[----:B------:R-:W5:Y:S01]  /*07c0*/  LDG.E R21, desc[UR8][R20.64] ;  /* 0x0000000814157981 */ /* 0x000f62000c1e1900 */
[----:B------:R-:W-:Y:S02]  /*07d0*/  IADD3 R6, P1, PT, R4, R7, RZ ;  /* 0x0000000704067210 */ /* 0x000fe40007f3e0ff */
[----:B------:R-:W-:Y:S02]  /*07e0*/  IADD3.X R5, PT, PT, R11, R9, RZ, P0, !PT ;  /* 0x000000090b057210 */ /* 0x000fe400007fe4ff */
[----:B------:R-:W5:Y:S01]  /*07f0*/  LDG.E R11, desc[UR8][R10.64] ;  /* 0x000000080a0b7981 */ /* 0x000f62000c1e1900 */
[----:B------:R-:W-:Y:S02]  /*0800*/  IADD3 R8, P0, PT, R6, R7, RZ ;  /* 0x0000000706087210 */ /* 0x000fe40007f1e0ff */
[----:B------:R-:W-:Y:S02]  /*0810*/  IMAD.X R7, R5, 0x1, R9, P1 ;  /* 0x0000000105077824 */ /* 0x000fe400008e0609 */
[----:B------:R-:W5:Y:S03]  /*0820*/  LDG.E R5, desc[UR8][R4.64] ;  /* 0x0000000804057981 */ /* 0x000f66000c1e1900 */
[----:B------:R-:W-:-:S02]  /*0830*/  IADD3.X R9, PT, PT, R7, R9, RZ, P0, !PT ;  /* 0x0000000907097210 */ /* 0x000fc400007fe4ff */
[----:B------:R-:W5:Y:S04]  /*0840*/  LDG.E R7, desc[UR8][R6.64] ;  /* 0x0000000806077981 */ /* 0x000f68000c1e1900 */
[----:B------:R-:W5:Y:S01]  /*0850*/  LDG.E R9, desc[UR8][R8.64] ;  /* 0x0000000808097981 */ /* 0x000f62000c1e1900 */
[----:B------:R-:W-:Y:S01]  /*0860*/  UIADD3 UR4, UPT, UPT, UR4, 0x8, URZ ;  /* 0x0000000804047890 */ /* 0x000fe2000fffe0ff */
[----:B--2---:R-:W-:-:S04]  /*0870*/  FFMA R14, R14, R14, R23 ;  /* 0x0000000e0e0e7223 */ /* 0x004fc80000000017 */
[----:B---3--:R-:W-:-:S04]  /*0880*/  FFMA R14, R17, R17, R14 ;  /* 0x00000011110e7223 */ /* 0x008fc8000000000e */
[----:B----4-:R-:W-:-:S04]  /*0890*/  FFMA R14, R19, R19, R14 ;  /* 0x00000013130e7223 */ /* 0x010fc8000000000e */
[----:B-----5:R-:W-:-:S04]  /*08a0*/  FFMA R14, R21, R21, R14 ;  /* 0x00000015150e7223 */ /* 0x020fc8000000000e */
[----:B------:R-:W-:-:S04]  /*08b0*/  FFMA R14, R11, R11, R14 ;  /* 0x0000000b0b0e7223 */ /* 0x000fc8000000000e */
[----:B------:R-:W-:-:S04]  /*08c0*/  FFMA R14, R5, R5, R14 ;  /* 0x00000005050e7223 */ /* 0x000fc8000000000e */
[----:B------:R-:W-:-:S04]  /*08d0*/  FFMA R14, R7, R7, R14 ;  /* 0x00000007070e7223 */ /* 0x000fc8000000000e */
[----:B------:R-:W-:-:S07]  /*08e0*/  FFMA R23, R9, R9, R14 ;  /* 0x0000000909177223 */ /* 0x000fce000000000e */
.L_x_5:
[----:B------:R-:W-:Y:S05]  /*08f0*/  BRA.U !UP1, `(.L_x_2) ;  /* 0x0000000109c07547 */ /* 0x000fea000b800000 */
[----:B------:R-:W-:Y:S02]  /*0900*/  UISETP.GE.U32.AND UP0, UPT, UR7, 0x4, UPT ;  /* 0x000000040700788c */ /* 0x000fe4000bf06070 */
[----:B------:R-:W-:-:S04]  /*0910*/  ULOP3.LUT UR5, UR5, 0x3, URZ, 0xc0, !UPT ;  /* 0x0000000305057892 */ /* 0x000fc8000f8ec0ff */
[----:B------:R-:W-:-:S03]  /*0920*/  UISETP.NE.AND UP1, UPT, UR5, URZ, UPT ;  /* 0x000000ff0500728c */ /* 0x000fc6000bf25270 */
[----:B------:R-:W-:Y:S08]  /*0930*/  BRA.U !UP0, `(.L_x_6) ;  /* 0x0000000108607547 */ /* 0x000ff0000b800000 */
[----:B------:R-:W0:Y:S01]  /*0940*/  LDCU.64 UR6, c[0x0][0x380] ;  /* 0x00007000ff0677ac */ /* 0x000e220008000a00 */
[----:B------:R-:W-:Y:S01]  /*0950*/  MOV R5, R13 ;  /* 0x0000000d00057202 */ /* 0x000fe20000000f00 */
[----:B------:R-:W-:Y:S01]  /*0960*/  IMAD.MOV.U32 R4, RZ, RZ, R12 ;  /* 0x000000ffff047224 */ /* 0x000fe200078e000c */
[C---:B------:R-:W-:Y:S01]  /*0970*/  SHF.L.U64.HI R11, R2.reuse, 0x2, R3 ;  /* 0x00000002020b7819 */ /* 0x040fe20000010203 */
[C---:B------:R-:W-:Y:S02]  /*0980*/  IMAD.SHL.U32 R15, R2.reuse, 0x4, RZ ;  /* 0x00000004020f7824 */ /* 0x040fe400078e00ff */
[----:B------:R-:W-:-:S04]  /*0990*/  IMAD.WIDE.U32 R4, R2, UR4, R4 ;  /* 0x0000000402047c25 */ /* 0x000fc8000f8e0004 */
        /* <DEDUP_REMOVED lines=8> */
[----:B------:R-:W-:Y:S01]  /*0a20*/  IMAD.X R5, R9, 0x1, R11, P1 ;  /* 0x0000000109057824 */ /* 0x000fe200008e060b */
[----:B------:R-:W3:Y:S04]  /*0a30*/  LDG.E R8, desc[UR8][R8.64] ;  /* 0x0000000808087981 */ /* 0x000ee8000c1e1900 */
[----:B------:R-:W-:Y:S01]  /*0a40*/  IADD3.X R11, PT, PT, R5, R11, RZ, P0, !PT ;  /* 0x0000000b050b7210 */ /* 0x000fe200007fe4ff */
[----:B------:R-:W4:Y:S04]  /*0a50*/  LDG.E R4, desc[UR8][R4.64] ;  /* 0x0000000804047981 */ /* 0x000f28000c1e1900 */
[----:B------:R-:W5:Y:S01]  /*0a60*/  LDG.E R10, desc[UR8][R10.64] ;  /* 0x000000080a0a7981 */ /* 0x000f62000c1e1900 */
[----:B------:R-:W-:Y:S01]  /*0a70*/  UIADD3 UR4, UPT, UPT, UR4, 0x4, URZ ;  /* 0x0000000404047890 */ /* 0x000fe2000fffe0ff */
[----:B--2---:R-:W-:-:S04]  /*0a80*/  FFMA R23, R6, R6, R23 ;  /* 0x0000000606177223 */ /* 0x004fc80000000017 */
[----:B---3--:R-:W-:-:S04]  /*0a90*/  FFMA R23, R8, R8, R23 ;  /* 0x0000000808177223 */ /* 0x008fc80000000017 */
[----:B----4-:R-:W-:-:S04]  /*0aa0*/  FFMA R23, R4, R4, R23 ;  /* 0x0000000404177223 */ /* 0x010fc80000000017 */
[----:B-----5:R-:W-:-:S07]  /*0ab0*/  FFMA R23, R10, R10, R23 ;  /* 0x0000000a0a177223 */ /* 0x020fce0000000017 */
.L_x_6:
[----:B------:R-:W-:Y:S05]  /*0ac0*/  BRA.U !UP1, `(.L_x_2) ;  /* 0x00000001094c7547 */ /* 0x000fea000b800000 */
[----:B------:R-:W0:Y:S01]  /*0ad0*/  LDCU.64 UR6, c[0x0][0x380] ;  /* 0x00007000ff0677ac */ /* 0x000e220008000a00 */
[----:B------:R-:W-:Y:S01]  /*0ae0*/  MOV R5, R13 ;  /* 0x0000000d00057202 */ /* 0x000fe20000000f00 */
[----:B------:R-:W-:Y:S02]  /*0af0*/  IMAD.MOV.U32 R4, RZ, RZ, R12 ;  /* 0x000000ffff047224 */ /* 0x000fe400078e000c */
[----:B------:R-:W-:Y:S01]  /*0b00*/  IMAD R9, R3, UR4, RZ ;  /* 0x0000000403097c24 */ /* 0x000fe2000f8e02ff */
[C---:B------:R-:W-:Y:S01]  /*0b10*/  SHF.L.U64.HI R3, R2.reuse, 0x2, R3 ;  /* 0x0000000202037819 */ /* 0x040fe20000010203 */
[----:B------:R-:W-:Y:S01]  /*0b20*/  IMAD.WIDE.U32 R4, R2, UR4, R4 ;  /* 0x0000000402047c25 */ /* 0x000fe2000f8e0004 */
[----:B------:R-:W-:-:S03]  /*0b30*/  UIADD3 UR5, UPT, UPT, -UR5, URZ, URZ ;  /* 0x000000ff05057290 */ /* 0x000fc6000fffe1ff */
[----:B------:R-:W-:Y:S01]  /*0b40*/  IMAD.IADD R5, R5, 0x1, R9 ;  /* 0x0000000105057824 */ /* 0x000fe200078e0209 */
[----:B0-----:R-:W-:-:S04]  /*0b50*/  LEA R7, P0, R4, UR6, 0x2 ;  /* 0x0000000604077c11 */ /* 0x001fc8000f8010ff */
[----:B------:R-:W-:-:S09]  /*0b60*/  LEA.HI.X R6, R4, UR7, R5, 0x2, P0 ;  /* 0x0000000704067c11 */ /* 0x000fd200080f1405 */
.L_x_7:
[----:B------:R-:W-:Y:S01]  /*0b70*/  MOV R4, R7 ;  /* 0x0000000700047202 */ /* 0x000fe20000000f00 */
[----:B------:R-:W-:-:S05]  /*0b80*/  IMAD.MOV.U32 R5, RZ, RZ, R6 ;  /* 0x000000ffff057224 */ /* 0x000fca00078e0006 */
[----:B------:R-:W2:Y:S01]  /*0b90*/  LDG.E R0, desc[UR8][R4.64] ;  /* 0x0000000804007981 */ /* 0x000ea2000c1e1900 */
[----:B------:R-:W-:Y:S01]  /*0ba0*/  UIADD3 UR5, UPT, UPT, UR5, 0x1, URZ ;  /* 0x0000000105057890 */ /* 0x000fe2000fffe0ff */
[----:B------:R-:W-:-:S03]  /*0bb0*/  LEA R7, P0, R2, R7, 0x2 ;  /* 0x0000000702077211 */ /* 0x000fc600078010ff */
[----:B------:R-:W-:Y:S01]  /*0bc0*/  UISETP.NE.AND UP0, UPT, UR5, URZ, UPT ;  /* 0x000000ff0500728c */ /* 0x000fe2000bf05270 */
[----:B------:R-:W-:Y:S01]  /*0bd0*/  IADD3.X R6, PT, PT, R6, R3, RZ, P0, !PT ;  /* 0x0000000306067210 */ /* 0x000fe200007fe4ff */
[----:B--2---:R-:W-:-:S07]  /*0be0*/  FFMA R23, R0, R0, R23 ;  /* 0x0000000000177223 */ /* 0x004fce0000000017 */
[----:B------:R-:W-:Y:S05]  /*0bf0*/  BRA.U UP0, `(.L_x_7) ;  /* 0xfffffffd00dc7547 */ /* 0x000fea000b83ffff */
.L_x_2:
[----:B------:R-:W0:Y:S02]  /*0c00*/  LDC.64 R2, c[0x0][0x398] ;  /* 0x0000e600ff027b82 */ /* 0x000e240000000a00 */
[----:B0-----:R-:W-:-:S05]  /*0c10*/  IMAD.WIDE R12, R12, 0x4, R2 ;  /* 0x000000040c0c7825 */ /* 0x001fca00078e0202 */
[----:B------:R-:W-:Y:S01]  /*0c20*/  STG.E desc[UR8][R12.64], R23 ;  /* 0x000000170c007986 */ /* 0x000fe2000c101908 */
[----:B------:R-:W-:Y:S05]  /*0c30*/  EXIT ;  /* 0x000000000000794d */ /* 0x000fea0003800000 */
.L_x_8:
        /* <DEDUP_REMOVED lines=12> */
.L_x_18:


//--------------------- .text.compute_row_norms_kernel --------------------------
	.section	.text.compute_row_norms_kernel,"ax",@progbits
	.align	128
        .global         compute_row_norms_kernel
        .type           compute_row_norms_kernel,@function
        .size           compute_row_norms_kernel,(.L_x_19 - compute_row_norms_kernel)
        .other          compute_row_norms_kernel,@"STO_CUDA_ENTRY STV_DEFAULT"
compute_row_norms_kernel:
.text.compute_row_norms_kernel:
[----:B------:R-:W-:Y:S01]  /*0000*/  LDC R1, c[0x0][0x37c] ;  /* 0x0000df00ff017b82 */ /* 0x000fe20000000800 */
[----:B------:R-:W0:Y:S07]  /*0010*/  S2R R13, SR_TID.X ;  /* 0x00000000000d7919 */ /* 0x000e2e0000002100 */
[----:B------:R-:W0:Y:S08]  /*0020*/  S2UR UR4, SR_CTAID.X ;  /* 0x00000000000479c3 */ /* 0x000e300000002500 */
[----:B------:R-:W0:Y:S08]  /*0030*/  LDC R12, c[0x0][0x360] ;  /* 0x0000d800ff0c7b82 */ /* 0x000e300000000800 */
[----:B------:R-:W1:Y:S01]  /*0040*/  LDC R0, c[0x0][0x388] ;  /* 0x0000e200ff007b82 */ /* 0x000e620000000800 */
[----:B0-----:R-:W-:-:S05]  /*0050*/  IMAD R12, R12, UR4, R13 ;  /* 0x000000040c0c7c24 */ /* 0x001fca000f8e020d */
[----:B-1----:R-:W-:-:S13]  /*0060*/  ISETP.GE.AND P0, PT, R12, R0, PT ;  /* 0x000000000c00720c */ /* 0x002fda0003f06270 */
[----:B------:R-:W-:Y:S05]  /*0070*/  @P0 EXIT ;  /* 0x000000000000094d */ /* 0x000fea0003800000 */
[----:B------:R-:W0:Y:S01]  /*0080*/  LDCU UR5, c[0x0][0x38c] ;  /* 0x00007180ff0577ac */ /* 0x000e220008000800 */
[----:B------:R-:W-:Y:S01]  /*0090*/  IMAD.MOV.U32 R23, RZ, RZ, RZ ;  /* 0x000000ffff177224 */ /* 0x000fe200078e00ff */
[----:B------:R-:W1:Y:S01]  /*00a0*/  LDCU.64 UR8, c[0x0][0x358] ;  /* 0x00006b00ff0877ac */ /* 0x000e620008000a00 */
[----:B0-----:R-:W-:-:S09]  /*00b0*/  UISETP.GE.AND UP0, UPT, UR5, 0x1, UPT ;  /* 0x000000010500788c */ /* 0x001fd2000bf06270 */
[----:B-1----:R-:W-:Y:S05]  /*00c0*/  BRA.U !UP0, `(.L_x_9) ;  /* 0x0000000908c87547 */ /* 0x002fea000b800000 */
[----:B------:R-:W-:Y:S01]  /*00d0*/  UISETP.GE.U32.AND UP1, UPT, UR5, 0x10, UPT ;  /* 0x000000100500788c */ /* 0x000fe2000bf26070 */
[----:B------:R-:W-:Y:S01]  /*00e0*/  SHF.R.S32.HI R3, RZ, 0x1f, R0 ;  /* 0x0000001fff037819 */ /* 0x000fe20000011400 */
[----:B------:R-:W-:Y:S01]  /*00f0*/  ULOP3.LUT UR6, UR5, 0xf, URZ, 0xc0, !UPT ;  /* 0x0000000f05067892 */ /* 0x000fe2000f8ec0ff */
[----:B------:R-:W-:Y:S01]  /*0100*/  SHF.R.S32.HI R13, RZ, 0x1f, R12 ;  /* 0x0000001fff0d7819 */ /* 0x000fe2000001140c */
[----:B------:R-:W-:Y:S01]  /*0110*/  IMAD.MOV.U32 R23, RZ, RZ, RZ ;  /* 0x000000ffff177224 */ /* 0x000fe200078e00ff */
[----:B------:R-:W-:Y:S01]  /*0120*/  UMOV UR4, URZ ;  /* 0x000000ff00047c82 */ /* 0x000fe20008000000 */
[----:B------:R-:W-:-:S03]  /*0130*/  UISETP.NE.AND UP0, UPT, UR6, URZ, UPT ;  /* 0x000000ff0600728c */ /* 0x000fc6000bf05270 */
        /* <DEDUP_REMOVED lines=10> */
.L_x_11:
        /* <DEDUP_REMOVED lines=69> */
.L_x_10:
        /* <DEDUP_REMOVED lines=43> */
.L_x_12:
        /* <DEDUP_REMOVED lines=29> */
.L_x_13:
[----:B------:R-:W-:Y:S05]  /*0ab0*/  BRA.U !UP1, `(.L_x_9) ;  /* 0x00000001094c7547 */ /* 0x000fea000b800000 */
[----:B------:R-:W0:Y:S01]  /*0ac0*/  LDCU.64 UR6, c[0x0][0x380] ;  /* 0x00007000ff0677ac */ /* 0x000e220008000a00 */
[----:B------:R-:W-:Y:S01]  /*0ad0*/  MOV R5, R13 ;  /* 0x0000000d00057202 */ /* 0x000fe20000000f00 */
[----:B------:R-:W-:Y:S02]  /*0ae0*/  IMAD.MOV.U32 R4, RZ, RZ, R12 ;  /* 0x000000ffff047224 */ /* 0x000fe400078e000c */
[----:B------:R-:W-:Y:S01]  /*0af0*/  IMAD R9, R3, UR4, RZ ;  /* 0x0000000403097c24 */ /* 0x000fe2000f8e02ff */
[----:B------:R-:W-:Y:S01]  /*0b00*/  UIADD3 UR5, UPT, UPT, -UR5, URZ, URZ ;  /* 0x000000ff05057290 */ /* 0x000fe2000fffe1ff */
[----:B------:R-:W-:-:S04]  /*0b10*/  IMAD.WIDE.U32 R4, R0, UR4, R4 ;  /* 0x0000000400047c25 */ /* 0x000fc8000f8e0004 */
[----:B------:R-:W-:Y:S01]  /*0b20*/  IMAD.IADD R5, R5, 0x1, R9 ;  /* 0x0000000105057824 */ /* 0x000fe200078e0209 */
[----:B------:R-:W-:Y:S02]  /*0b30*/  SHF.L.U64.HI R9, R0, 0x2, R3 ;  /* 0x0000000200097819 */ /* 0x000fe40000010203 */
[----:B0-----:R-:W-:-:S04]  /*0b40*/  LEA R7, P0, R4, UR6, 0x2 ;  /* 0x0000000604077c11 */ /* 0x001fc8000f8010ff */
[----:B------:R-:W-:-:S09]  /*0b50*/  LEA.HI.X R4, R4, UR7, R5, 0x2, P0 ;  /* 0x0000000704047c11 */ /* 0x000fd200080f1405 */
.L_x_14:
        /* <DEDUP_REMOVED lines=9> */
.L_x_9:
[----:B------:R-:W0:Y:S02]  /*0bf0*/  LDC.64 R2, c[0x0][0x390] ;  /* 0x0000e400ff027b82 */ /* 0x000e240000000a00 */
[----:B0-----:R-:W-:-:S05]  /*0c00*/  IMAD.WIDE R12, R12, 0x4, R2 ;  /* 0x000000040c0c7825 */ /* 0x001fca00078e0202 */
[----:B------:R-:W-:Y:S01]  /*0c10*/  STG.E desc[UR8][R12.64], R23 ;  /* 0x000000170c007986 */ /* 0x000fe2000c101908 */
[----:B------:R-:W-:Y:S05]  /*0c20*/  EXIT ;  /* 0x000000000000794d */ /* 0x000fea0003800000 */
.L_x_15:
        /* <DEDUP_REMOVED lines=13> */
.L_x_19:


//--------------------- .nv.shared.reserved.0     --------------------------
	.section	.nv.shared.reserved.0,"aw",@nobits
	.weak		__nv_reservedSMEM_offset_0_alias
	.size		__nv_reservedSMEM_offset_0_alias, 0, 64
	.other		__nv_reservedSMEM_offset_0_alias,@"STO_CUDA_RESERVED_SHARED STV_DEFAULT"
__nv_reservedSMEM_offset_0_alias:
	.zero		0
	.zero		64


//--------------------- .nv.constant0.fill_zero_int_kernel --------------------------
	.section	.nv.constant0.fill_zero_int_kernel,"a",@progbits
	.sectionflags	@""
	.align	4
.nv.constant0.fill_zero_int_kernel:
	.zero		908


//--------------------- .nv.constant0.fill_zero_float_kernel --------------------------
	.section	.nv.constant0.fill_zero_float_kernel,"a",@progbits
	.sectionflags	@""
	.align	4
.nv.constant0.fill_zero_float_kernel:
	.zero		908


//--------------------- .nv.constant0.compute_centroid_norms_kernel --------------------------
	.section	.nv.constant0.compute_centroid_norms_kernel,"a",@progbits
	.sectionflags	@""
	.align	4
.nv.constant0.compute_centroid_norms_kernel:
	.zero		928


//--------------------- .nv.constant0.compute_row_norms_kernel --------------------------
	.section	.nv.constant0.compute_row_norms_kernel,"a",@progbits
	.sectionflags	@""
	.align	4
.nv.constant0.compute_row_norms_kernel:
	.zero		920


//--------------------- SYMBOLS --------------------------

	.type		.nv.reservedSmem.offset0,@object
	.size		.nv.reservedSmem.offset0,0x4
